//
// Generated by NVIDIA NVVM Compiler
//
// Compiler Build ID: CL-36424714
// Cuda compilation tools, release 13.0, V13.0.88
// Based on NVVM 20.0.0
//

.version 9.0
.target sm_100
.address_size 64

	// .globl	_Z15hierarchyKernelPKfPfyi
.const .align 4 .b8 c_weights[1024];
// _ZZ15hierarchyKernelPKfPfyiE7s_cache has been demoted

.visible .entry _Z15hierarchyKernelPKfPfyi(
	.param .u64 .ptr .align 1 _Z15hierarchyKernelPKfPfyi_param_0,
	.param .u64 .ptr .align 1 _Z15hierarchyKernelPKfPfyi_param_1,
	.param .u64 _Z15hierarchyKernelPKfPfyi_param_2,
	.param .u32 _Z15hierarchyKernelPKfPfyi_param_3
)
{
	.reg .pred 	%p<5>;
	.reg .b16 	%rs<5>;
	.reg .b32 	%r<10>;
	.reg .b32 	%f<23>;
	.reg .b64 	%rd<13>;
	// demoted variable
	.shared .align 4 .b8 _ZZ15hierarchyKernelPKfPfyiE7s_cache[1024];
	ld.param.u64 	%rd1, [_Z15hierarchyKernelPKfPfyi_param_0];
	ld.param.u64 	%rd2, [_Z15hierarchyKernelPKfPfyi_param_1];
	ld.param.u64 	%rd3, [_Z15hierarchyKernelPKfPfyi_param_2];
	ld.param.u32 	%r4, [_Z15hierarchyKernelPKfPfyi_param_3];
	mov.u32 	%r1, %tid.x;
	mov.u32 	%r5, %ctaid.x;
	mov.u32 	%r6, %ntid.x;
	mad.lo.s32 	%r2, %r5, %r6, %r1;
	setp.ge.s32 	%p1, %r2, %r4;
	mov.f32 	%f19, 0f00000000;
	@%p1 bra 	$L__BB0_2;
	cvta.to.global.u64 	%rd4, %rd1;
	mul.wide.s32 	%rd5, %r2, 4;
	add.s64 	%rd6, %rd4, %rd5;
	ld.global.nc.f32 	%f19, [%rd6];
$L__BB0_2:
	setp.ge.s32 	%p2, %r2, %r4;
	shl.b32 	%r7, %r1, 2;
	mov.u32 	%r8, _ZZ15hierarchyKernelPKfPfyiE7s_cache;
	add.s32 	%r3, %r8, %r7;
	st.shared.f32 	[%r3], %f19;
	bar.sync 	0;
	cvt.u16.u32 	%rs1, %r1;
	mul.hi.u16 	%rs2, %rs1, 6554;
	mul.lo.s16 	%rs3, %rs2, 10;
	sub.s16 	%rs4, %rs1, %rs3;
	cvt.u32.u16 	%r9, %rs4;
	mul.wide.u32 	%rd7, %r9, 4;
	mov.u64 	%rd8, c_weights;
	add.s64 	%rd9, %rd8, %rd7;
	ld.const.f32 	%f3, [%rd9];
	mov.f32 	%f20, 0f00000000;
	@%p2 bra 	$L__BB0_4;
	tex.1d.v4.f32.s32 	{%f14, %f15, %f16, %f17}, [%rd3, {%r2}];
	mul.f32 	%f20, %f14, 0f3F000000;
$L__BB0_4:
	setp.gt.u32 	%p3, %r1, 254;
	@%p3 bra 	$L__BB0_6;
	ld.shared.f32 	%f22, [%r3+4];
	ld.shared.f32 	%f21, [%r3];
	bra.uni 	$L__BB0_7;
$L__BB0_6:
	ld.shared.f32 	%f21, [%r3];
	mov.f32 	%f22, %f21;
$L__BB0_7:
	setp.ge.s32 	%p4, %r2, %r4;
	fma.rn.f32 	%f18, %f3, %f21, %f20;
	add.f32 	%f11, %f22, %f18;
	@%p4 bra 	$L__BB0_9;
	cvta.to.global.u64 	%rd10, %rd2;
	mul.wide.s32 	%rd11, %r2, 4;
	add.s64 	%rd12, %rd10, %rd11;
	st.global.f32 	[%rd12], %f11;
$L__BB0_9:
	ret;

}


// ===== COMPILED SASS (sm_100) =====

	.target	sm_100

	.elftype	@"ET_EXEC"


//--------------------- .note.nv.tkinfo           --------------------------
	.section	.note.nv.tkinfo,"",@"SHT_NOTE"
	.sectionflags	@"SHF_NOTE_NV_TKINFO"
	.tkinfo
        /*0018*/ 	.word	0x00000002
        /*0030*/ 	.string	""
        /*0030*/ 	.string	"ptxas"
        /*0030*/ 	.string	"Cuda compilation tools, release 13.0, V13.0.88"
        /*0030*/ 	.string	"Build cuda_13.0.r13.0/compiler.36424714_0"
        /*0030*/ 	.string	"-arch sm_100 -m 64 "



//--------------------- .note.nv.cuinfo           --------------------------
	.section	.note.nv.cuinfo,"",@"SHT_NOTE"
	.sectionflags	@"SHF_NOTE_NV_CUINFO"
        /*0018*/ 	.short	0x0002
        /*001a*/ 	.short	0x0064
        /*001c*/ 	.short	0x0082
	.zero		2


//--------------------- .nv.info                  --------------------------
	.section	.nv.info,"",@"SHT_CUDA_INFO"
	.align	4


	//----- nvinfo : EIATTR_REGCOUNT
	.align		4
        /*0000*/ 	.byte	0x04, 0x2f
        /*0002*/ 	.short	(.L_2 - .L_1)
	.align		4
.L_1:
        /*0004*/ 	.word	index@(_Z15hierarchyKernelPKfPfyi)
        /*0008*/ 	.word	0x0000000c


	//----- nvinfo : EIATTR_FRAME_SIZE
	.align		4
.L_2:
        /*000c*/ 	.byte	0x04, 0x11
        /*000e*/ 	.short	(.L_4 - .L_3)
	.align		4
.L_3:
        /*0010*/ 	.word	index@(_Z15hierarchyKernelPKfPfyi)
        /*0014*/ 	.word	0x00000000


	//----- nvinfo : EIATTR_MIN_STACK_SIZE
	.align		4
.L_4:
        /*0018*/ 	.byte	0x04, 0x12
        /*001a*/ 	.short	(.L_6 - .L_5)
	.align		4
.L_5:
        /*001c*/ 	.word	index@(_Z15hierarchyKernelPKfPfyi)
        /*0020*/ 	.word	0x00000000
.L_6:


//--------------------- .nv.compat                --------------------------
	.section	.nv.compat,"",@"SHT_CUDA_COMPAT_INFO"
	.align	4
        /*0000*/ 	.byte	0x02, 0x09, 0x00, 0x00, 0x02, 0x02, 0x02, 0x00, 0x02, 0x05, 0x05, 0x00, 0x03, 0x07, 0x01, 0x01
        /*0010*/ 	.byte	0x02, 0x03, 0x00, 0x00, 0x02, 0x06, 0x01, 0x00, 0x04, 0x0b, 0x08, 0x00, 0x09, 0x00, 0x00, 0x00
        /*0020*/ 	.byte	0x00, 0x00, 0x00, 0x00


//--------------------- .nv.info._Z15hierarchyKernelPKfPfyi --------------------------
	.section	.nv.info._Z15hierarchyKernelPKfPfyi,"",@"SHT_CUDA_INFO"
	.sectionflags	@""
	.align	4


	//----- nvinfo : EIATTR_CUDA_API_VERSION
	.align		4
        /*0000*/ 	.byte	0x04, 0x37
        /*0002*/ 	.short	(.L_8 - .L_7)
.L_7:
        /*0004*/ 	.word	0x00000082


	//----- nvinfo : EIATTR_KPARAM_INFO
	.align		4
.L_8:
        /*0008*/ 	.byte	0x04, 0x17
        /*000a*/ 	.short	(.L_10 - .L_9)
.L_9:
        /*000c*/ 	.word	0x00000000
        /*0010*/ 	.short	0x0003
        /*0012*/ 	.short	0x0018
        /*0014*/ 	.byte	0x00, 0xf0, 0x11, 0x00


	//----- nvinfo : EIATTR_KPARAM_INFO
	.align		4
.L_10:
        /*0018*/ 	.byte	0x04, 0x17
        /*001a*/ 	.short	(.L_12 - .L_11)
.L_11:
        /*001c*/ 	.word	0x00000000
        /*0020*/ 	.short	0x0002
        /*0022*/ 	.short	0x0010
        /*0024*/ 	.byte	0x00, 0xf0, 0x21, 0x00


	//----- nvinfo : EIATTR_KPARAM_INFO
	.align		4
.L_12:
        /*0028*/ 	.byte	0x04, 0x17
        /*002a*/ 	.short	(.L_14 - .L_13)
.L_13:
        /*002c*/ 	.word	0x00000000
        /*0030*/ 	.short	0x0001
        /*0032*/ 	.short	0x0008
        /*0034*/ 	.byte	0x00, 0xf5, 0x21, 0x00


	//----- nvinfo : EIATTR_KPARAM_INFO
	.align		4
.L_14:
        /*0038*/ 	.byte	0x04, 0x17
        /*003a*/ 	.short	(.L_16 - .L_15)
.L_15:
        /*003c*/ 	.word	0x00000000
        /*0040*/ 	.short	0x0000
        /*0042*/ 	.short	0x0000
        /*0044*/ 	.byte	0x00, 0xf5, 0x21, 0x00


	//----- nvinfo : EIATTR_SPARSE_MMA_MASK
	.align		4
.L_16:
        /*0048*/ 	.byte	0x03, 0x50
        /*004a*/ 	.short	0x0000


	//----- nvinfo : EIATTR_MAXREG_COUNT
	.align		4
        /*004c*/ 	.byte	0x03, 0x1b
        /*004e*/ 	.short	0x00ff


	//----- nvinfo : EIATTR_NUM_BARRIERS
	.align		4
        /*0050*/ 	.byte	0x02, 0x4c
        /*0052*/ 	.byte	0x01
	.zero		1


	//----- nvinfo : EIATTR_MERCURY_ISA_VERSION
	.align		4
        /*0054*/ 	.byte	0x03, 0x5f
        /*0056*/ 	.short	0x0101


	//----- nvinfo : EIATTR_INT_WARP_WIDE_INSTR_OFFSETS
	.align		4
        /*0058*/ 	.byte	0x04, 0x31
        /*005a*/ 	.short	(.L_18 - .L_17)


	//   ....[0]....
.L_17:
        /*005c*/ 	.word	0x00000070


	//----- nvinfo : EIATTR_VRC_CTA_INIT_COUNT
	.align		4
.L_18:
        /*0060*/ 	.byte	0x02, 0x4a
	.zero		1
	.zero		1


	//----- nvinfo : EIATTR_EXIT_INSTR_OFFSETS
	.align		4
        /*0064*/ 	.byte	0x04, 0x1c
        /*0066*/ 	.short	(.L_20 - .L_19)


	//   ....[0]....
.L_19:
        /*0068*/ 	.word	0x00000250


	//   ....[1]....
        /*006c*/ 	.word	0x000002e0


	//----- nvinfo : EIATTR_CBANK_PARAM_SIZE
	.align		4
.L_20:
        /*0070*/ 	.byte	0x03, 0x19
        /*0072*/ 	.short	0x001c


	//----- nvinfo : EIATTR_PARAM_CBANK
	.align		4
        /*0074*/ 	.byte	0x04, 0x0a
        /*0076*/ 	.short	(.L_22 - .L_21)
	.align		4
.L_21:
        /*0078*/ 	.word	index@(.nv.constant0._Z15hierarchyKernelPKfPfyi)
        /*007c*/ 	.short	0x0380
        /*007e*/ 	.short	0x001c


	//----- nvinfo : EIATTR_SW_WAR
	.align		4
.L_22:
        /*0080*/ 	.byte	0x04, 0x36
        /*0082*/ 	.short	(.L_24 - .L_23)
.L_23:
        /*0084*/ 	.word	0x00000008
.L_24:


//--------------------- .nv.callgraph             --------------------------
	.section	.nv.callgraph,"",@"SHT_CUDA_CALLGRAPH"
	.align	4
	.sectionentsize	8
	.align		4
        /*0000*/ 	.word	0x00000000
	.align		4
        /*0004*/ 	.word	0xffffffff
	.align		4
        /*0008*/ 	.word	0x00000000
	.align		4
        /*000c*/ 	.word	0xfffffffe
	.align		4
        /*0010*/ 	.word	0x00000000
	.align		4
        /*0014*/ 	.word	0xfffffffd
	.align		4
        /*0018*/ 	.word	0x00000000
	.align		4
        /*001c*/ 	.word	0xfffffffc


//--------------------- .nv.constant3             --------------------------
	.section	.nv.constant3,"a",@progbits
	.align	4
.nv.constant3:
	.type		c_weights,@object
	.size		c_weights,(.L_0 - c_weights)
c_weights:
	.zero		1024
.L_0:


//--------------------- .text._Z15hierarchyKernelPKfPfyi --------------------------
	.section	.text._Z15hierarchyKernelPKfPfyi,"ax",@progbits
	.align	128
        .global         _Z15hierarchyKernelPKfPfyi
        .type           _Z15hierarchyKernelPKfPfyi,@function
        .size           _Z15hierarchyKernelPKfPfyi,(.L_x_1 - _Z15hierarchyKernelPKfPfyi)
        .other          _Z15hierarchyKernelPKfPfyi,@"STO_CUDA_ENTRY STV_DEFAULT"
_Z15hierarchyKernelPKfPfyi:
.text._Z15hierarchyKernelPKfPfyi:
[----:B------:R-:W-:Y:S01]  /*0000*/  LDC R1, c[0x0][0x37c] ;  /* 0x0000df00ff017b82 */ /* 0x000fe20000000800 */
[----:B------:R-:W0:Y:S07]  /*0010*/  S2R R9, SR_TID.X ;  /* 0x0000000000097919 */ /* 0x000e2e0000002100 */
[----:B------:R-:W0:Y:S01]  /*0020*/  S2UR UR4, SR_CTAID.X ;  /* 0x00000000000479c3 */ /* 0x000e220000002500 */
[----:B------:R-:W1:Y:S07]  /*0030*/  LDCU UR5, c[0x0][0x398] ;  /* 0x00007300ff0577ac */ /* 0x000e6e0008000800 */
[----:B------:R-:W0:Y:S02]  /*0040*/  LDC R0, c[0x0][0x360] ;  /* 0x0000d800ff007b82 */ /* 0x000e240000000800 */
[----:B0-----:R-:W-:-:S05]  /*0050*/  IMAD R5, R0, UR4, R9 ;  /* 0x0000000400057c24 */ /* 0x001fca000f8e0209 */
[----:B-1----:R-:W-:-:S13]  /*0060*/  ISETP.GE.AND P0, PT, R5, UR5, PT ;  /* 0x0000000505007c0c */ /* 0x002fda000bf06270 */
[----:B------:R-:W-:-:S05]  /*0070*/  VOTEU.ALL UP0, P0 ;  /* 0x0000000000ff7886 */ /* 0x000fca0000000000 */
[----:B------:R-:W0:Y:S01]  /*0080*/  @!UP0 LDCU UR4, c[0x0][0x390] ;  /* 0x00007200ff0487ac */ /* 0x000e220008000800 */
[----:B------:R-:W-:Y:S02]  /*0090*/  @!UP0 UMOV UR5, URZ ;  /* 0x000000ff00058c82 */ /* 0x000fe40008000000 */
[----:B0-----:R0:W5:Y:S01]  /*00a0*/  @!P0 TLD.LZ RZ, R8, R5, UR4, 1D, 0x1 ;  /* 0x00ff04ff05088f66 */ /* 0x00116200081e01ff */
[----:B------:R-:W1:Y:S01]  /*00b0*/  @!P0 LDC.64 R2, c[0x0][0x380] ;  /* 0x0000e000ff028b82 */ /* 0x000e620000000a00 */
[----:B------:R-:W2:Y:S01]  /*00c0*/  LDCU.64 UR6, c[0x0][0x358] ;  /* 0x00006b00ff0677ac */ /* 0x000ea20008000a00 */
[----:B------:R-:W-:Y:S02]  /*00d0*/  IMAD.MOV.U32 R0, RZ, RZ, RZ ;  /* 0x000000ffff007224 */ /* 0x000fe400078e00ff */
[----:B-1----:R-:W-:-:S05]  /*00e0*/  @!P0 IMAD.WIDE R2, R5, 0x4, R2 ;  /* 0x0000000405028825 */ /* 0x002fca00078e0202 */
[----:B--2---:R1:W2:Y:S01]  /*00f0*/  @!P0 LDG.E.CONSTANT R0, desc[UR6][R2.64] ;  /* 0x0000000602008981 */ /* 0x0042a2000c1e9900 */
[----:B0-----:R-:W0:Y:S01]  /*0100*/  S2UR UR5, SR_CgaCtaId ;  /* 0x00000000000579c3 */ /* 0x001e220000008800 */
[C---:B------:R-:W-:Y:S01]  /*0110*/  LOP3.LUT R4, R9.reuse, 0xffff, RZ, 0xc0, !PT ;  /* 0x0000ffff09047812 */ /* 0x040fe200078ec0ff */
[----:B------:R-:W-:Y:S01]  /*0120*/  UMOV UR4, 0x400 ;  /* 0x0000040000047882 */ /* 0x000fe20000000000 */
[----:B------:R-:W-:-:S03]  /*0130*/  ISETP.GT.U32.AND P1, PT, R9, 0xfe, PT ;  /* 0x000000fe0900780c */ /* 0x000fc60003f24070 */
[----:B------:R-:W-:-:S05]  /*0140*/  IMAD R4, R4, 0x199a, RZ ;  /* 0x0000199a04047824 */ /* 0x000fca00078e02ff */
[----:B------:R-:W-:-:S04]  /*0150*/  SHF.R.U32.HI R4, RZ, 0x10, R4 ;  /* 0x00000010ff047819 */ /* 0x000fc80000011604 */
[----:B-1----:R-:W-:-:S05]  /*0160*/  PRMT R2, R4, 0x9910, RZ ;  /* 0x0000991004027816 */ /* 0x002fca00000000ff */
[----:B------:R-:W-:Y:S01]  /*0170*/  IMAD R2, R2, 0xa, RZ ;  /* 0x0000000a02027824 */ /* 0x000fe200078e02ff */
[----:B0-----:R-:W-:-:S03]  /*0180*/  ULEA UR4, UR5, UR4, 0x18 ;  /* 0x0000000405047291 */ /* 0x001fc6000f8ec0ff */
[----:B------:R-:W-:-:S03]  /*0190*/  IMAD.MOV R2, RZ, RZ, -R2 ;  /* 0x000000ffff027224 */ /* 0x000fc600078e0a02 */
[----:B------:R-:W-:Y:S02]  /*01a0*/  LEA R7, R9, UR4, 0x2 ;  /* 0x0000000409077c11 */ /* 0x000fe4000f8e10ff */
[----:B------:R-:W-:-:S04]  /*01b0*/  PRMT R2, R2, 0x7710, RZ ;  /* 0x0000771002027816 */ /* 0x000fc800000000ff */
[----:B------:R-:W-:-:S05]  /*01c0*/  IADD3 R2, PT, PT, R2, R9, RZ ;  /* 0x0000000902027210 */ /* 0x000fca0007ffe0ff */
[----:B------:R-:W-:-:S05]  /*01d0*/  IMAD.SHL.U32 R2, R2, 0x4, RZ ;  /* 0x0000000402027824 */ /* 0x000fca00078e00ff */
[----:B------:R-:W-:Y:S01]  /*01e0*/  LOP3.LUT R2, R2, 0x3fffc, RZ, 0xe2, !PT ;  /* 0x0003fffc02027812 */ /* 0x000fe200078ee2ff */
[----:B--2---:R0:W-:Y:S01]  /*01f0*/  STS [R7], R0 ;  /* 0x0000000007007388 */ /* 0x0041e20000000800 */
[----:B------:R-:W-:Y:S08]  /*0200*/  BAR.SYNC.DEFER_BLOCKING 0x0 ;  /* 0x0000000000007b1d */ /* 0x000ff00000010000 */
[----:B0-----:R0:W1:Y:S01]  /*0210*/  LDC R0, c[0x3][R2] ;  /* 0x00c0000002007b82 */ /* 0x0010620000000800 */
[----:B------:R0:W2:Y:S04]  /*0220*/  @!P1 LDS R6, [R7] ;  /* 0x0000000007069984 */ /* 0x0000a80000000800 */
[----:B------:R0:W3:Y:S04]  /*0230*/  @P1 LDS R6, [R7] ;  /* 0x0000000007061984 */ /* 0x0000e80000000800 */
[----:B------:R0:W0:Y:S01]  /*0240*/  @!P1 LDS R4, [R7+0x4] ;  /* 0x0000040007049984 */ /* 0x0000220000000800 */
[----:B-----5:R-:W-:Y:S05]  /*0250*/  @P0 EXIT ;  /* 0x000000000000094d */ /* 0x020fea0003800000 */
[----:B0-----:R-:W0:Y:S01]  /*0260*/  LDC.64 R2, c[0x0][0x388] ;  /* 0x0000e200ff027b82 */ /* 0x001e220000000a00 */
[----:B------:R-:W-:Y:S01]  /*0270*/  HFMA2 R7, -RZ, RZ, 0, 0 ;  /* 0x00000000ff077431 */ /* 0x000fe200000001ff */
[----:B--23--:R-:W-:Y:S01]  /*0280*/  @P1 MOV R4, R6 ;  /* 0x0000000600041202 */ /* 0x00cfe20000000f00 */
[----:B-----5:R-:W-:-:S04]  /*0290*/  @!P0 FMUL R7, R8, 0.5 ;  /* 0x3f00000008078820 */ /* 0x020fc80000400000 */
[----:B-1----:R-:W-:-:S04]  /*02a0*/  FFMA R7, R0, R6, R7 ;  /* 0x0000000600077223 */ /* 0x002fc80000000007 */
[----:B------:R-:W-:Y:S01]  /*02b0*/  FADD R7, R7, R4 ;  /* 0x0000000407077221 */ /* 0x000fe20000000000 */
[----:B0-----:R-:W-:-:S05]  /*02c0*/  IMAD.WIDE R2, R5, 0x4, R2 ;  /* 0x0000000405027825 */ /* 0x001fca00078e0202 */
[----:B------:R-:W-:Y:S01]  /*02d0*/  STG.E desc[UR6][R2.64], R7 ;  /* 0x0000000702007986 */ /* 0x000fe2000c101906 */
[----:B------:R-:W-:Y:S05]  /*02e0*/  EXIT ;  /* 0x000000000000794d */ /* 0x000fea0003800000 */
.L_x_0:
[----:B------:R-:W-:-:S00]  /*02f0*/  BRA `(.L_x_0) ;  /* 0xfffffffc00fc7947 */ /* 0x000fc0000383ffff */
[----:B------:R-:W-:-:S00]  /*0300*/  NOP ;  /* 0x0000000000007918 */ /* 0x000fc00000000000 */
[----:B------:R-:W-:-:S00]  /*0310*/  NOP ;  /* 0x0000000000007918 */ /* 0x000fc00000000000 */
[----:B------:R-:W-:-:S00]  /*0320*/  NOP ;  /* 0x0000000000007918 */ /* 0x000fc00000000000 */
[----:B------:R-:W-:-:S00]  /*0330*/  NOP ;  /* 0x0000000000007918 */ /* 0x000fc00000000000 */
[----:B------:R-:W-:-:S00]  /*0340*/  NOP ;  /* 0x0000000000007918 */ /* 0x000fc00000000000 */
[----:B------:R-:W-:-:S00]  /*0350*/  NOP ;  /* 0x0000000000007918 */ /* 0x000fc00000000000 */
[----:B------:R-:W-:-:S00]  /*0360*/  NOP ;  /* 0x0000000000007918 */ /* 0x000fc00000000000 */
[----:B------:R-:W-:-:S00]  /*0370*/  NOP ;  /* 0x0000000000007918 */ /* 0x000fc00000000000 */
.L_x_1:


//--------------------- .nv.shared._Z15hierarchyKernelPKfPfyi --------------------------
	.section	.nv.shared._Z15hierarchyKernelPKfPfyi,"aw",@nobits
	.sectionflags	@""
	.align	4
.nv.shared._Z15hierarchyKernelPKfPfyi:
	.zero		2048


//--------------------- .nv.shared.reserved.0     --------------------------
	.section	.nv.shared.reserved.0,"aw",@nobits
	.weak		__nv_reservedSMEM_offset_0_alias
	.size		__nv_reservedSMEM_offset_0_alias, 0, 64
	.other		__nv_reservedSMEM_offset_0_alias,@"STO_CUDA_RESERVED_SHARED STV_DEFAULT"
__nv_reservedSMEM_offset_0_alias:
	.zero		0
	.zero		64


//--------------------- .nv.constant0._Z15hierarchyKernelPKfPfyi --------------------------
	.section	.nv.constant0._Z15hierarchyKernelPKfPfyi,"a",@progbits
	.sectionflags	@""
	.align	4
.nv.constant0._Z15hierarchyKernelPKfPfyi:
	.zero		924


//--------------------- SYMBOLS --------------------------

	.type		.nv.reservedSmem.offset0,@object
	.size		.nv.reservedSmem.offset0,0x4
	.type		.nv.reservedSmem.cap,@object
	.size		.nv.reservedSmem.cap,0x4
